//
// Generated by NVIDIA NVVM Compiler
//
// Compiler Build ID: CL-36424714
// Cuda compilation tools, release 13.0, V13.0.88
// Based on NVVM 20.0.0
//

.version 9.0
.target sm_100
.address_size 64

	// .globl	_Z17convertFp32ToFp16P6__halfPKfi
.extern .func  (.param .b32 func_retval0) vprintf
(
	.param .b64 vprintf_param_0,
	.param .b64 vprintf_param_1
)
;
.extern .func __assertfail
(
	.param .b64 __assertfail_param_0,
	.param .b64 __assertfail_param_1,
	.param .b32 __assertfail_param_2,
	.param .b64 __assertfail_param_3,
	.param .b64 __assertfail_param_4
)
;
.const .align 4 .b8 par0_32[64] = {0, 0, 0, 64, 0, 0, 0, 64, 0, 0, 0, 64, 0, 0, 0, 64, 0, 0, 0, 64, 0, 0, 0, 64, 0, 0, 0, 64, 0, 0, 0, 64, 0, 0, 0, 64, 0, 0, 0, 64, 0, 0, 0, 64, 0, 0, 0, 64, 0, 0, 0, 64, 0, 0, 0, 64, 0, 0, 0, 64, 0, 0, 0, 64};
.global .align 2 .b8 par0[32];
.global .align 1 .b8 __unnamed_1[48] = {118, 111, 105, 100, 32, 119, 109, 109, 97, 95, 101, 120, 97, 109, 112, 108, 101, 40, 99, 111, 110, 115, 116, 32, 95, 95, 104, 97, 108, 102, 32, 42, 44, 32, 102, 108, 111, 97, 116, 32, 42, 44, 32, 105, 110, 116, 41};
.global .align 1 .b8 __unnamed_2[25] = {118, 111, 105, 100, 32, 102, 105, 108, 108, 40, 95, 95, 104, 97, 108, 102, 32, 42, 44, 32, 105, 110, 116, 41};
.global .align 1 .b8 $str[9] = {115, 105, 122, 101, 61, 61, 49, 54};
.global .align 1 .b8 $str$1[27] = {47, 116, 109, 112, 47, 115, 97, 115, 115, 95, 99, 117, 95, 116, 117, 56, 106, 100, 56, 57, 101, 47, 107, 46, 99, 117};
.global .align 1 .b8 $str$2[28] = {50, 46, 102, 32, 61, 61, 32, 112, 97, 114, 48, 95, 51, 50, 91, 116, 104, 114, 101, 97, 100, 73, 100, 120, 46, 120, 93};
.global .align 1 .b8 $str$3[24] = {105, 110, 91, 116, 104, 114, 101, 97, 100, 73, 100, 120, 46, 120, 93, 62, 104, 97, 108, 102, 40, 48, 41};
.global .align 1 .b8 $str$4[12] = {102, 105, 108, 108, 32, 37, 102, 32, 37, 102, 10};

.visible .entry _Z17convertFp32ToFp16P6__halfPKfi(
	.param .u64 .ptr .align 1 _Z17convertFp32ToFp16P6__halfPKfi_param_0,
	.param .u64 .ptr .align 1 _Z17convertFp32ToFp16P6__halfPKfi_param_1,
	.param .u32 _Z17convertFp32ToFp16P6__halfPKfi_param_2
)
{
	.reg .pred 	%p<2>;
	.reg .b16 	%rs<2>;
	.reg .b32 	%r<6>;
	.reg .b32 	%f<2>;
	.reg .b64 	%rd<9>;

	ld.param.u64 	%rd1, [_Z17convertFp32ToFp16P6__halfPKfi_param_0];
	ld.param.u64 	%rd2, [_Z17convertFp32ToFp16P6__halfPKfi_param_1];
	ld.param.u32 	%r2, [_Z17convertFp32ToFp16P6__halfPKfi_param_2];
	mov.u32 	%r3, %ntid.x;
	mov.u32 	%r4, %ctaid.x;
	mov.u32 	%r5, %tid.x;
	mad.lo.s32 	%r1, %r3, %r4, %r5;
	setp.ge.s32 	%p1, %r1, %r2;
	@%p1 bra 	$L__BB0_2;
	cvta.to.global.u64 	%rd3, %rd2;
	cvta.to.global.u64 	%rd4, %rd1;
	mul.wide.s32 	%rd5, %r1, 2;
	add.s64 	%rd6, %rd4, %rd5;
	mul.wide.s32 	%rd7, %r1, 4;
	add.s64 	%rd8, %rd3, %rd7;
	ld.global.f32 	%f1, [%rd8];
	// begin inline asm
	{  cvt.rn.f16.f32 %rs1, %f1;}

	// end inline asm
	st.global.u16 	[%rd6], %rs1;
$L__BB0_2:
	ret;

}
	// .globl	_Z12wmma_examplePK6__halfPfi
.visible .entry _Z12wmma_examplePK6__halfPfi(
	.param .u64 .ptr .align 1 _Z12wmma_examplePK6__halfPfi_param_0,
	.param .u64 .ptr .align 1 _Z12wmma_examplePK6__halfPfi_param_1,
	.param .u32 _Z12wmma_examplePK6__halfPfi_param_2
)
{
	.reg .pred 	%p<4>;
	.reg .b16 	%rs<2>;
	.reg .b32 	%r<20>;
	.reg .b32 	%f<11>;
	.reg .b64 	%rd<24>;

	ld.param.u64 	%rd1, [_Z12wmma_examplePK6__halfPfi_param_0];
	ld.param.u64 	%rd2, [_Z12wmma_examplePK6__halfPfi_param_1];
	ld.param.u32 	%r2, [_Z12wmma_examplePK6__halfPfi_param_2];
	setp.eq.s32 	%p1, %r2, 16;
	@%p1 bra 	$L__BB1_2;
	mov.u64 	%rd3, $str;
	cvta.global.u64 	%rd4, %rd3;
	mov.u64 	%rd5, $str$1;
	cvta.global.u64 	%rd6, %rd5;
	mov.u64 	%rd7, __unnamed_1;
	cvta.global.u64 	%rd8, %rd7;
	{ // callseq 0, 0
	.param .b64 param0;
	st.param.b64 	[param0], %rd4;
	.param .b64 param1;
	st.param.b64 	[param1], %rd6;
	.param .b32 param2;
	st.param.b32 	[param2], 26;
	.param .b64 param3;
	st.param.b64 	[param3], %rd8;
	.param .b64 param4;
	st.param.b64 	[param4], 1;
	call.uni 
	__assertfail, 
	(
	param0, 
	param1, 
	param2, 
	param3, 
	param4
	);
	} // callseq 0
$L__BB1_2:
	mov.u32 	%r1, %tid.x;
	setp.ge.u32 	%p2, %r1, %r2;
	@%p2 bra 	$L__BB1_5;
	mul.wide.u32 	%rd9, %r1, 2;
	mov.u64 	%rd10, par0;
	add.s64 	%rd11, %rd10, %rd9;
	mul.wide.u32 	%rd12, %r1, 4;
	mov.u64 	%rd13, par0_32;
	add.s64 	%rd14, %rd13, %rd12;
	ld.const.f32 	%f1, [%rd14];
	// begin inline asm
	{  cvt.rn.f16.f32 %rs1, %f1;}

	// end inline asm
	st.global.u16 	[%rd11], %rs1;
	setp.eq.f32 	%p3, %f1, 0f40000000;
	@%p3 bra 	$L__BB1_5;
	mov.u64 	%rd15, $str$2;
	cvta.global.u64 	%rd16, %rd15;
	mov.u64 	%rd17, $str$1;
	cvta.global.u64 	%rd18, %rd17;
	mov.u64 	%rd19, __unnamed_1;
	cvta.global.u64 	%rd20, %rd19;
	{ // callseq 1, 0
	.param .b64 param0;
	st.param.b64 	[param0], %rd16;
	.param .b64 param1;
	st.param.b64 	[param1], %rd18;
	.param .b32 param2;
	st.param.b32 	[param2], 29;
	.param .b64 param3;
	st.param.b64 	[param3], %rd20;
	.param .b64 param4;
	st.param.b64 	[param4], 1;
	call.uni 
	__assertfail, 
	(
	param0, 
	param1, 
	param2, 
	param3, 
	param4
	);
	} // callseq 1
$L__BB1_5:
	bar.sync 	0;
	cvta.to.global.u64 	%rd21, %rd1;
	cvta.to.global.u64 	%rd22, %rd2;
	mov.u64 	%rd23, par0;
	mov.b32 	%r3, 4;
	wmma.load.b.sync.aligned.col.m16n16k16.global.f16 	{%r4, %r5, %r6, %r7, %r8, %r9, %r10, %r11}, [%rd23], %r3;
	wmma.load.a.sync.aligned.col.m16n16k16.global.f16 	{%r12, %r13, %r14, %r15, %r16, %r17, %r18, %r19}, [%rd21], %r3;
	mov.f32 	%f2, 0f00000000;
	wmma.mma.sync.aligned.col.col.m16n16k16.f32.f32 {%f3, %f4, %f5, %f6, %f7, %f8, %f9, %f10}, {%r12, %r13, %r14, %r15, %r16, %r17, %r18, %r19}, {%r4, %r5, %r6, %r7, %r8, %r9, %r10, %r11}, {%f2, %f2, %f2, %f2, %f2, %f2, %f2, %f2};
	wmma.store.d.sync.aligned.col.m16n16k16.global.f32 	[%rd22], {%f3, %f4, %f5, %f6, %f7, %f8, %f9, %f10}, %r3;
	ret;

}
	// .globl	_Z4fillP6__halfi
.visible .entry _Z4fillP6__halfi(
	.param .u64 .ptr .align 1 _Z4fillP6__halfi_param_0,
	.param .u32 _Z4fillP6__halfi_param_1
)
{
	.local .align 16 .b8 	__local_depot2[16];
	.reg .b64 	%SP;
	.reg .b64 	%SPL;
	.reg .pred 	%p<4>;
	.reg .b16 	%rs<8>;
	.reg .b32 	%r<7>;
	.reg .b32 	%f<5>;
	.reg .b64 	%rd<15>;
	.reg .b64 	%fd<3>;

	mov.u64 	%SPL, __local_depot2;
	cvta.local.u64 	%SP, %SPL;
	ld.param.u64 	%rd2, [_Z4fillP6__halfi_param_0];
	ld.param.u32 	%r2, [_Z4fillP6__halfi_param_1];
	cvta.to.global.u64 	%rd1, %rd2;
	mov.u32 	%r1, %tid.x;
	setp.ge.u32 	%p1, %r1, %r2;
	@%p1 bra 	$L__BB2_3;
	mul.wide.u32 	%rd3, %r1, 2;
	add.s64 	%rd4, %rd1, %rd3;
	add.s32 	%r4, %r1, 1;
	cvt.rn.f32.u32 	%f2, %r4;
	mul.f32 	%f1, %f2, 0f3DCCCCCD;
	// begin inline asm
	{  cvt.rn.f16.f32 %rs1, %f1;}

	// end inline asm
	st.global.u16 	[%rd4], %rs1;
	mov.b32 	%r3, 0;
	// begin inline asm
	cvt.rn.f16.s32 %rs2, %r3;
	// end inline asm
	// begin inline asm
	{ .reg .pred __$temp3;
  setp.gt.f16  __$temp3, %rs1, %rs2;
  selp.u16 %rs3, 1, 0, __$temp3;}
	// end inline asm
	setp.ne.s16 	%p2, %rs3, 0;
	@%p2 bra 	$L__BB2_3;
	mov.u64 	%rd5, $str$3;
	cvta.global.u64 	%rd6, %rd5;
	mov.u64 	%rd7, $str$1;
	cvta.global.u64 	%rd8, %rd7;
	mov.u64 	%rd9, __unnamed_2;
	cvta.global.u64 	%rd10, %rd9;
	{ // callseq 2, 0
	.param .b64 param0;
	st.param.b64 	[param0], %rd6;
	.param .b64 param1;
	st.param.b64 	[param1], %rd8;
	.param .b32 param2;
	st.param.b32 	[param2], 60;
	.param .b64 param3;
	st.param.b64 	[param3], %rd10;
	.param .b64 param4;
	st.param.b64 	[param4], 1;
	call.uni 
	__assertfail, 
	(
	param0, 
	param1, 
	param2, 
	param3, 
	param4
	);
	} // callseq 2
$L__BB2_3:
	bar.sync 	0;
	setp.ne.s32 	%p3, %r1, 0;
	@%p3 bra 	$L__BB2_5;
	ld.global.u16 	%rs6, [%rd1];
	// begin inline asm
	{  cvt.f32.f16 %f3, %rs6;}

	// end inline asm
	cvt.f64.f32 	%fd1, %f3;
	ld.global.u16 	%rs7, [%rd1+30];
	// begin inline asm
	{  cvt.f32.f16 %f4, %rs7;}

	// end inline asm
	cvt.f64.f32 	%fd2, %f4;
	add.u64 	%rd11, %SP, 0;
	add.u64 	%rd12, %SPL, 0;
	st.local.v2.f64 	[%rd12], {%fd1, %fd2};
	mov.u64 	%rd13, $str$4;
	cvta.global.u64 	%rd14, %rd13;
	{ // callseq 3, 0
	.param .b64 param0;
	st.param.b64 	[param0], %rd14;
	.param .b64 param1;
	st.param.b64 	[param1], %rd11;
	.param .b32 retval0;
	call.uni (retval0), 
	vprintf, 
	(
	param0, 
	param1
	);
	ld.param.b32 	%r5, [retval0];
	} // callseq 3
$L__BB2_5:
	ret;

}


// ===== COMPILED SASS (sm_100) =====

	.target	sm_100

	.elftype	@"ET_EXEC"


//--------------------- .note.nv.tkinfo           --------------------------
	.section	.note.nv.tkinfo,"",@"SHT_NOTE"
	.sectionflags	@"SHF_NOTE_NV_TKINFO"
	.tkinfo
        /*0018*/ 	.word	0x00000002
        /*0030*/ 	.string	""
        /*0030*/ 	.string	"ptxas"
        /*0030*/ 	.string	"Cuda compilation tools, release 13.0, V13.0.88"
        /*0030*/ 	.string	"Build cuda_13.0.r13.0/compiler.36424714_0"
        /*0030*/ 	.string	"-arch sm_100 -m 64 "



//--------------------- .note.nv.cuinfo           --------------------------
	.section	.note.nv.cuinfo,"",@"SHT_NOTE"
	.sectionflags	@"SHF_NOTE_NV_CUINFO"
        /*0018*/ 	.short	0x0002
        /*001a*/ 	.short	0x0064
        /*001c*/ 	.short	0x0082
	.zero		2


//--------------------- .nv.info                  --------------------------
	.section	.nv.info,"",@"SHT_CUDA_INFO"
	.align	4


	//----- nvinfo : EIATTR_REGCOUNT
	.align		4
        /*0000*/ 	.byte	0x04, 0x2f
        /*0002*/ 	.short	(.L_10 - .L_9)
	.align		4
.L_9:
        /*0004*/ 	.word	index@(_Z17convertFp32ToFp16P6__halfPKfi)
        /*0008*/ 	.word	0x0000000a


	//----- nvinfo : EIATTR_FRAME_SIZE
	.align		4
.L_10:
        /*000c*/ 	.byte	0x04, 0x11
        /*000e*/ 	.short	(.L_12 - .L_11)
	.align		4
.L_11:
        /*0010*/ 	.word	index@(_Z17convertFp32ToFp16P6__halfPKfi)
        /*0014*/ 	.word	0x00000000


	//----- nvinfo : EIATTR_REGCOUNT
	.align		4
.L_12:
        /*0018*/ 	.byte	0x04, 0x2f
        /*001a*/ 	.short	(.L_14 - .L_13)
	.align		4
.L_13:
        /*001c*/ 	.word	index@(_Z12wmma_examplePK6__halfPfi)
        /*0020*/ 	.word	0x0000001a


	//----- nvinfo : EIATTR_FRAME_SIZE
	.align		4
.L_14:
        /*0024*/ 	.byte	0x04, 0x11
        /*0026*/ 	.short	(.L_16 - .L_15)
	.align		4
.L_15:
        /*0028*/ 	.word	index@(_Z12wmma_examplePK6__halfPfi)
        /*002c*/ 	.word	0x00000000


	//----- nvinfo : EIATTR_REGCOUNT
	.align		4
.L_16:
        /*0030*/ 	.byte	0x04, 0x2f
        /*0032*/ 	.short	(.L_18 - .L_17)
	.align		4
.L_17:
        /*0034*/ 	.word	index@(_Z4fillP6__halfi)
        /*0038*/ 	.word	0x00000018


	//----- nvinfo : EIATTR_FRAME_SIZE
	.align		4
.L_18:
        /*003c*/ 	.byte	0x04, 0x11
        /*003e*/ 	.short	(.L_20 - .L_19)
	.align		4
.L_19:
        /*0040*/ 	.word	index@(_Z4fillP6__halfi)
        /*0044*/ 	.word	0x00000010


	//----- nvinfo : EIATTR_MIN_STACK_SIZE
	.align		4
.L_20:
        /*0048*/ 	.byte	0x04, 0x12
        /*004a*/ 	.short	(.L_22 - .L_21)
	.align		4
.L_21:
        /*004c*/ 	.word	index@(_Z4fillP6__halfi)
        /*0050*/ 	.word	0x00000010


	//----- nvinfo : EIATTR_MIN_STACK_SIZE
	.align		4
.L_22:
        /*0054*/ 	.byte	0x04, 0x12
        /*0056*/ 	.short	(.L_24 - .L_23)
	.align		4
.L_23:
        /*0058*/ 	.word	index@(_Z12wmma_examplePK6__halfPfi)
        /*005c*/ 	.word	0x00000000


	//----- nvinfo : EIATTR_MIN_STACK_SIZE
	.align		4
.L_24:
        /*0060*/ 	.byte	0x04, 0x12
        /*0062*/ 	.short	(.L_26 - .L_25)
	.align		4
.L_25:
        /*0064*/ 	.word	index@(_Z17convertFp32ToFp16P6__halfPKfi)
        /*0068*/ 	.word	0x00000000
.L_26:


//--------------------- .nv.compat                --------------------------
	.section	.nv.compat,"",@"SHT_CUDA_COMPAT_INFO"
	.align	4
        /*0000*/ 	.byte	0x02, 0x09, 0x00, 0x00, 0x02, 0x02, 0x01, 0x00, 0x02, 0x05, 0x05, 0x00, 0x03, 0x07, 0x01, 0x01
        /*0010*/ 	.byte	0x02, 0x03, 0x00, 0x00, 0x02, 0x06, 0x01, 0x00, 0x04, 0x0b, 0x08, 0x00, 0x01, 0x00, 0x00, 0x00
        /*0020*/ 	.byte	0x00, 0x00, 0x00, 0x00


//--------------------- .nv.info._Z4fillP6__halfi --------------------------
	.section	.nv.info._Z4fillP6__halfi,"",@"SHT_CUDA_INFO"
	.sectionflags	@""
	.align	4


	//----- nvinfo : EIATTR_CUDA_API_VERSION
	.align		4
        /*0000*/ 	.byte	0x04, 0x37
        /*0002*/ 	.short	(.L_28 - .L_27)
.L_27:
        /*0004*/ 	.word	0x00000082


	//----- nvinfo : EIATTR_KPARAM_INFO
	.align		4
.L_28:
        /*0008*/ 	.byte	0x04, 0x17
        /*000a*/ 	.short	(.L_30 - .L_29)
.L_29:
        /*000c*/ 	.word	0x00000000
        /*0010*/ 	.short	0x0001
        /*0012*/ 	.short	0x0008
        /*0014*/ 	.byte	0x00, 0xf0, 0x11, 0x00


	//----- nvinfo : EIATTR_KPARAM_INFO
	.align		4
.L_30:
        /*0018*/ 	.byte	0x04, 0x17
        /*001a*/ 	.short	(.L_32 - .L_31)
.L_31:
        /*001c*/ 	.word	0x00000000
        /*0020*/ 	.short	0x0000
        /*0022*/ 	.short	0x0000
        /*0024*/ 	.byte	0x00, 0xf5, 0x21, 0x00


	//----- nvinfo : EIATTR_SPARSE_MMA_MASK
	.align		4
.L_32:
        /*0028*/ 	.byte	0x03, 0x50
        /*002a*/ 	.short	0x0000


	//----- nvinfo : EIATTR_MAXREG_COUNT
	.align		4
        /*002c*/ 	.byte	0x03, 0x1b
        /*002e*/ 	.short	0x00ff


	//----- nvinfo : EIATTR_NUM_BARRIERS
	.align		4
        /*0030*/ 	.byte	0x02, 0x4c
        /*0032*/ 	.byte	0x01
	.zero		1


	//----- nvinfo : EIATTR_EXTERNS
	.align		4
        /*0034*/ 	.byte	0x04, 0x0f
        /*0036*/ 	.short	(.L_34 - .L_33)


	//   ....[0]....
	.align		4
.L_33:
        /*0038*/ 	.word	index@(vprintf)


	//   ....[1]....
	.align		4
        /*003c*/ 	.word	index@(__assertfail)


	//----- nvinfo : EIATTR_MERCURY_ISA_VERSION
	.align		4
.L_34:
        /*0040*/ 	.byte	0x03, 0x5f
        /*0042*/ 	.short	0x0101


	//----- nvinfo : EIATTR_VRC_CTA_INIT_COUNT
	.align		4
        /*0044*/ 	.byte	0x02, 0x4a
	.zero		1
	.zero		1


	//----- nvinfo : EIATTR_SYSCALL_OFFSETS
	.align		4
        /*0048*/ 	.byte	0x04, 0x46
        /*004a*/ 	.short	(.L_36 - .L_35)


	//   ....[0]....
.L_35:
        /*004c*/ 	.word	0x00000230


	//   ....[1]....
        /*0050*/ 	.word	0x00000380


	//----- nvinfo : EIATTR_EXIT_INSTR_OFFSETS
	.align		4
.L_36:
        /*0054*/ 	.byte	0x04, 0x1c
        /*0056*/ 	.short	(.L_38 - .L_37)


	//   ....[0]....
.L_37:
        /*0058*/ 	.word	0x00000270


	//   ....[1]....
        /*005c*/ 	.word	0x00000390


	//----- nvinfo : EIATTR_CRS_STACK_SIZE
	.align		4
.L_38:
        /*0060*/ 	.byte	0x04, 0x1e
        /*0062*/ 	.short	(.L_40 - .L_39)
.L_39:
        /*0064*/ 	.word	0x00000000


	//----- nvinfo : EIATTR_CBANK_PARAM_SIZE
	.align		4
.L_40:
        /*0068*/ 	.byte	0x03, 0x19
        /*006a*/ 	.short	0x000c


	//----- nvinfo : EIATTR_PARAM_CBANK
	.align		4
        /*006c*/ 	.byte	0x04, 0x0a
        /*006e*/ 	.short	(.L_42 - .L_41)
	.align		4
.L_41:
        /*0070*/ 	.word	index@(.nv.constant0._Z4fillP6__halfi)
        /*0074*/ 	.short	0x0380
        /*0076*/ 	.short	0x000c


	//----- nvinfo : EIATTR_SW_WAR
	.align		4
.L_42:
        /*0078*/ 	.byte	0x04, 0x36
        /*007a*/ 	.short	(.L_44 - .L_43)
.L_43:
        /*007c*/ 	.word	0x00000008
.L_44:


//--------------------- .nv.info._Z12wmma_examplePK6__halfPfi --------------------------
	.section	.nv.info._Z12wmma_examplePK6__halfPfi,"",@"SHT_CUDA_INFO"
	.sectionflags	@""
	.align	4


	//----- nvinfo : EIATTR_CUDA_API_VERSION
	.align		4
        /*0000*/ 	.byte	0x04, 0x37
        /*0002*/ 	.short	(.L_46 - .L_45)
.L_45:
        /*0004*/ 	.word	0x00000082


	//----- nvinfo : EIATTR_KPARAM_INFO
	.align		4
.L_46:
        /*0008*/ 	.byte	0x04, 0x17
        /*000a*/ 	.short	(.L_48 - .L_47)
.L_47:
        /*000c*/ 	.word	0x00000000
        /*0010*/ 	.short	0x0002
        /*0012*/ 	.short	0x0010
        /*0014*/ 	.byte	0x00, 0xf0, 0x11, 0x00


	//----- nvinfo : EIATTR_KPARAM_INFO
	.align		4
.L_48:
        /*0018*/ 	.byte	0x04, 0x17
        /*001a*/ 	.short	(.L_50 - .L_49)
.L_49:
        /*001c*/ 	.word	0x00000000
        /*0020*/ 	.short	0x0001
        /*0022*/ 	.short	0x0008
        /*0024*/ 	.byte	0x00, 0xf5, 0x21, 0x00


	//----- nvinfo : EIATTR_KPARAM_INFO
	.align		4
.L_50:
        /*0028*/ 	.byte	0x04, 0x17
        /*002a*/ 	.short	(.L_52 - .L_51)
.L_51:
        /*002c*/ 	.word	0x00000000
        /*0030*/ 	.short	0x0000
        /*0032*/ 	.short	0x0000
        /*0034*/ 	.byte	0x00, 0xf5, 0x21, 0x00


	//----- nvinfo : EIATTR_SPARSE_MMA_MASK
	.align		4
.L_52:
        /*0038*/ 	.byte	0x03, 0x50
        /*003a*/ 	.short	0x0000


	//----- nvinfo : EIATTR_WMMA_USED
	.align		4
        /*003c*/ 	.byte	0x01, 0x2b
	.zero		2


	//----- nvinfo : EIATTR_MAXREG_COUNT
	.align		4
        /*0040*/ 	.byte	0x03, 0x1b
        /*0042*/ 	.short	0x00ff


	//----- nvinfo : EIATTR_NUM_BARRIERS
	.align		4
        /*0044*/ 	.byte	0x02, 0x4c
        /*0046*/ 	.byte	0x01
	.zero		1


	//----- nvinfo : EIATTR_EXTERNS
	.align		4
        /*0048*/ 	.byte	0x04, 0x0f
        /*004a*/ 	.short	(.L_54 - .L_53)


	//   ....[0]....
	.align		4
.L_53:
        /*004c*/ 	.word	index@(__assertfail)


	//----- nvinfo : EIATTR_MERCURY_ISA_VERSION
	.align		4
.L_54:
        /*0050*/ 	.byte	0x03, 0x5f
        /*0052*/ 	.short	0x0101


	//----- nvinfo : EIATTR_VRC_CTA_INIT_COUNT
	.align		4
        /*0054*/ 	.byte	0x02, 0x4a
	.zero		1
	.zero		1


	//----- nvinfo : EIATTR_SYSCALL_OFFSETS
	.align		4
        /*0058*/ 	.byte	0x04, 0x46
        /*005a*/ 	.short	(.L_56 - .L_55)


	//   ....[0]....
.L_55:
        /*005c*/ 	.word	0x00000130


	//   ....[1]....
        /*0060*/ 	.word	0x00000330


	//----- nvinfo : EIATTR_EXIT_INSTR_OFFSETS
	.align		4
.L_56:
        /*0064*/ 	.byte	0x04, 0x1c
        /*0066*/ 	.short	(.L_58 - .L_57)


	//   ....[0]....
.L_57:
        /*0068*/ 	.word	0x000007e0


	//----- nvinfo : EIATTR_CRS_STACK_SIZE
	.align		4
.L_58:
        /*006c*/ 	.byte	0x04, 0x1e
        /*006e*/ 	.short	(.L_60 - .L_59)
.L_59:
        /*0070*/ 	.word	0x00000000


	//----- nvinfo : EIATTR_CBANK_PARAM_SIZE
	.align		4
.L_60:
        /*0074*/ 	.byte	0x03, 0x19
        /*0076*/ 	.short	0x0014


	//----- nvinfo : EIATTR_PARAM_CBANK
	.align		4
        /*0078*/ 	.byte	0x04, 0x0a
        /*007a*/ 	.short	(.L_62 - .L_61)
	.align		4
.L_61:
        /*007c*/ 	.word	index@(.nv.constant0._Z12wmma_examplePK6__halfPfi)
        /*0080*/ 	.short	0x0380
        /*0082*/ 	.short	0x0014


	//----- nvinfo : EIATTR_SW_WAR
	.align		4
.L_62:
        /*0084*/ 	.byte	0x04, 0x36
        /*0086*/ 	.short	(.L_64 - .L_63)
.L_63:
        /*0088*/ 	.word	0x00000008
.L_64:


//--------------------- .nv.info._Z17convertFp32ToFp16P6__halfPKfi --------------------------
	.section	.nv.info._Z17convertFp32ToFp16P6__halfPKfi,"",@"SHT_CUDA_INFO"
	.sectionflags	@""
	.align	4


	//----- nvinfo : EIATTR_CUDA_API_VERSION
	.align		4
        /*0000*/ 	.byte	0x04, 0x37
        /*0002*/ 	.short	(.L_66 - .L_65)
.L_65:
        /*0004*/ 	.word	0x00000082


	//----- nvinfo : EIATTR_KPARAM_INFO
	.align		4
.L_66:
        /*0008*/ 	.byte	0x04, 0x17
        /*000a*/ 	.short	(.L_68 - .L_67)
.L_67:
        /*000c*/ 	.word	0x00000000
        /*0010*/ 	.short	0x0002
        /*0012*/ 	.short	0x0010
        /*0014*/ 	.byte	0x00, 0xf0, 0x11, 0x00


	//----- nvinfo : EIATTR_KPARAM_INFO
	.align		4
.L_68:
        /*0018*/ 	.byte	0x04, 0x17
        /*001a*/ 	.short	(.L_70 - .L_69)
.L_69:
        /*001c*/ 	.word	0x00000000
        /*0020*/ 	.short	0x0001
        /*0022*/ 	.short	0x0008
        /*0024*/ 	.byte	0x00, 0xf5, 0x21, 0x00


	//----- nvinfo : EIATTR_KPARAM_INFO
	.align		4
.L_70:
        /*0028*/ 	.byte	0x04, 0x17
        /*002a*/ 	.short	(.L_72 - .L_71)
.L_71:
        /*002c*/ 	.word	0x00000000
        /*0030*/ 	.short	0x0000
        /*0032*/ 	.short	0x0000
        /*0034*/ 	.byte	0x00, 0xf5, 0x21, 0x00


	//----- nvinfo : EIATTR_SPARSE_MMA_MASK
	.align		4
.L_72:
        /*0038*/ 	.byte	0x03, 0x50
        /*003a*/ 	.short	0x0000


	//----- nvinfo : EIATTR_MAXREG_COUNT
	.align		4
        /*003c*/ 	.byte	0x03, 0x1b
        /*003e*/ 	.short	0x00ff


	//----- nvinfo : EIATTR_MERCURY_ISA_VERSION
	.align		4
        /*0040*/ 	.byte	0x03, 0x5f
        /*0042*/ 	.short	0x0101


	//----- nvinfo : EIATTR_VRC_CTA_INIT_COUNT
	.align		4
        /*0044*/ 	.byte	0x02, 0x4a
	.zero		1
	.zero		1


	//----- nvinfo : EIATTR_EXIT_INSTR_OFFSETS
	.align		4
        /*0048*/ 	.byte	0x04, 0x1c
        /*004a*/ 	.short	(.L_74 - .L_73)


	//   ....[0]....
.L_73:
        /*004c*/ 	.word	0x00000070


	//   ....[1]....
        /*0050*/ 	.word	0x00000100


	//----- nvinfo : EIATTR_CBANK_PARAM_SIZE
	.align		4
.L_74:
        /*0054*/ 	.byte	0x03, 0x19
        /*0056*/ 	.short	0x0014


	//----- nvinfo : EIATTR_PARAM_CBANK
	.align		4
        /*0058*/ 	.byte	0x04, 0x0a
        /*005a*/ 	.short	(.L_76 - .L_75)
	.align		4
.L_75:
        /*005c*/ 	.word	index@(.nv.constant0._Z17convertFp32ToFp16P6__halfPKfi)
        /*0060*/ 	.short	0x0380
        /*0062*/ 	.short	0x0014


	//----- nvinfo : EIATTR_SW_WAR
	.align		4
.L_76:
        /*0064*/ 	.byte	0x04, 0x36
        /*0066*/ 	.short	(.L_78 - .L_77)
.L_77:
        /*0068*/ 	.word	0x00000008
.L_78:


//--------------------- .nv.callgraph             --------------------------
	.section	.nv.callgraph,"",@"SHT_CUDA_CALLGRAPH"
	.align	4
	.sectionentsize	8
	.align		4
        /*0000*/ 	.word	0x00000000
	.align		4
        /*0004*/ 	.word	0xffffffff
	.align		4
        /*0008*/ 	.word	index@(_Z4fillP6__halfi)
	.align		4
        /*000c*/ 	.word	index@(vprintf)
	.align		4
        /*0010*/ 	.word	index@(_Z4fillP6__halfi)
	.align		4
        /*0014*/ 	.word	index@(__assertfail)
	.align		4
        /*0018*/ 	.word	index@(_Z12wmma_examplePK6__halfPfi)
	.align		4
        /*001c*/ 	.word	index@(__assertfail)
	.align		4
        /*0020*/ 	.word	0x00000000
	.align		4
        /*0024*/ 	.word	0xfffffffe
	.align		4
        /*0028*/ 	.word	0x00000000
	.align		4
        /*002c*/ 	.word	0xfffffffd
	.align		4
        /*0030*/ 	.word	0x00000000
	.align		4
        /*0034*/ 	.word	0xfffffffc


//--------------------- .nv.constant4             --------------------------
	.section	.nv.constant4,"a",@progbits
	.align	8
	.align		8
.nv.constant4:
        /*0000*/ 	.dword	vprintf
	.align		8
        /*0008*/ 	.dword	__assertfail
	.align		8
        /*0010*/ 	.dword	par0
	.align		8
        /*0018*/ 	.dword	__unnamed_1
	.align		8
        /*0020*/ 	.dword	__unnamed_2
	.align		8
        /*0028*/ 	.dword	$str
	.align		8
        /*0030*/ 	.dword	$str$1
	.align		8
        /*0038*/ 	.dword	$str$2
	.align		8
        /*0040*/ 	.dword	$str$3
	.align		8
        /*0048*/ 	.dword	$str$4


//--------------------- .nv.constant3             --------------------------
	.section	.nv.constant3,"a",@progbits
	.align	4
.nv.constant3:
	.type		par0_32,@object
	.size		par0_32,(.L_0 - par0_32)
par0_32:
        /*0000*/ 	.byte	0x00, 0x00, 0x00, 0x40, 0x00, 0x00, 0x00, 0x40, 0x00, 0x00, 0x00, 0x40, 0x00, 0x00, 0x00, 0x40
        /*0010*/ 	.byte	0x00, 0x00, 0x00, 0x40, 0x00, 0x00, 0x00, 0x40, 0x00, 0x00, 0x00, 0x40, 0x00, 0x00, 0x00, 0x40
        /*0020*/ 	.byte	0x00, 0x00, 0x00, 0x40, 0x00, 0x00, 0x00, 0x40, 0x00, 0x00, 0x00, 0x40, 0x00, 0x00, 0x00, 0x40
        /*0030*/ 	.byte	0x00, 0x00, 0x00, 0x40, 0x00, 0x00, 0x00, 0x40, 0x00, 0x00, 0x00, 0x40, 0x00, 0x00, 0x00, 0x40
.L_0:


//--------------------- .text._Z4fillP6__halfi    --------------------------
	.section	.text._Z4fillP6__halfi,"ax",@progbits
	.align	128
        .global         _Z4fillP6__halfi
        .type           _Z4fillP6__halfi,@function
        .size           _Z4fillP6__halfi,(.L_x_8 - _Z4fillP6__halfi)
        .other          _Z4fillP6__halfi,@"STO_CUDA_ENTRY STV_DEFAULT"
_Z4fillP6__halfi:
.text._Z4fillP6__halfi:
[----:B------:R-:W0:Y:S01]  /*0000*/  LDC R1, c[0x0][0x37c] ;  /* 0x0000df00ff017b82 */ /* 0x000e220000000800 */
[----:B------:R-:W1:Y:S01]  /*0010*/  S2R R18, SR_TID.X ;  /* 0x0000000000127919 */ /* 0x000e620000002100 */
[----:B------:R-:W1:Y:S01]  /*0020*/  LDCU UR6, c[0x0][0x388] ;  /* 0x00007100ff0677ac */ /* 0x000e620008000800 */
[----:B0-----:R-:W-:Y:S01]  /*0030*/  VIADD R1, R1, 0xfffffff0 ;  /* 0xfffffff001017836 */ /* 0x001fe20000000000 */
[----:B------:R-:W0:Y:S01]  /*0040*/  LDCU UR4, c[0x0][0x2f8] ;  /* 0x00005f00ff0477ac */ /* 0x000e220008000800 */
[----:B------:R-:W2:Y:S01]  /*0050*/  LDCU UR5, c[0x0][0x2fc] ;  /* 0x00005f80ff0577ac */ /* 0x000ea20008000800 */
[----:B------:R-:W3:Y:S02]  /*0060*/  LDCU.64 UR36, c[0x0][0x358] ;  /* 0x00006b00ff2477ac */ /* 0x000ee40008000a00 */
[----:B0-----:R-:W-:-:S05]  /*0070*/  IADD3 R16, P1, PT, R1, UR4, RZ ;  /* 0x0000000401107c10 */ /* 0x001fca000ff3e0ff */
[----:B--2---:R-:W-:Y:S01]  /*0080*/  IMAD.X R17, RZ, RZ, UR5, P1 ;  /* 0x00000005ff117e24 */ /* 0x004fe200088e06ff */
[----:B-1----:R-:W-:-:S13]  /*0090*/  ISETP.GE.U32.AND P0, PT, R18, UR6, PT ;  /* 0x0000000612007c0c */ /* 0x002fda000bf06070 */
[----:B---3--:R-:W-:Y:S05]  /*00a0*/  @P0 BRA `(.L_x_0) ;  /* 0x0000000000640947 */ /* 0x008fea0003800000 */
[----:B------:R-:W0:Y:S01]  /*00b0*/  LDC.64 R2, c[0x0][0x380] ;  /* 0x0000e000ff027b82 */ /* 0x000e220000000a00 */
[----:B------:R-:W-:-:S04]  /*00c0*/  IADD3 R0, PT, PT, R18, 0x1, RZ ;  /* 0x0000000112007810 */ /* 0x000fc80007ffe0ff */
[----:B------:R-:W-:-:S05]  /*00d0*/  I2FP.F32.U32 R0, R0 ;  /* 0x0000000000007245 */ /* 0x000fca0000201000 */
[----:B------:R-:W-:-:S05]  /*00e0*/  FMUL R0, R0, 0.10000000149011611938 ;  /* 0x3dcccccd00007820 */ /* 0x000fca0000400000 */
[----:B------:R-:W-:-:S05]  /*00f0*/  F2FP.F16.F32.PACK_AB R0, RZ, R0 ;  /* 0x00000000ff00723e */ /* 0x000fca00000000ff */
[----:B------:R-:W-:Y:S01]  /*0100*/  HSETP2.GT.AND P0, PT, R0.H0_H0, RZ.H0_H0, PT ;  /* 0x200000ff00007234 */ /* 0x000fe20003f04800 */
[----:B0-----:R-:W-:-:S05]  /*0110*/  IMAD.WIDE.U32 R2, R18, 0x2, R2 ;  /* 0x0000000212027825 */ /* 0x001fca00078e0002 */
[----:B------:R0:W-:Y:S07]  /*0120*/  STG.E.U16 desc[UR36][R2.64], R0 ;  /* 0x0000000002007986 */ /* 0x0001ee000c101524 */
[----:B------:R-:W-:Y:S05]  /*0130*/  @P0 BRA `(.L_x_0) ;  /* 0x0000000000400947 */ /* 0x000fea0003800000 */
[----:B0-----:R-:W-:Y:S01]  /*0140*/  MOV R2, 0x8 ;  /* 0x0000000800027802 */ /* 0x001fe20000000f00 */
[----:B------:R-:W0:Y:S01]  /*0150*/  LDCU.64 UR4, c[0x4][0x40] ;  /* 0x01000800ff0477ac */ /* 0x000e220008000a00 */
[----:B------:R-:W-:Y:S02]  /*0160*/  HFMA2 R13, -RZ, RZ, 0, 0 ;  /* 0x00000000ff0d7431 */ /* 0x000fe400000001ff */
[----:B------:R-:W-:Y:S01]  /*0170*/  IMAD.MOV.U32 R8, RZ, RZ, 0x3c ;  /* 0x0000003cff087424 */ /* 0x000fe200078e00ff */
[----:B------:R-:W1:Y:S01]  /*0180*/  LDCU.64 UR6, c[0x4][0x30] ;  /* 0x01000600ff0677ac */ /* 0x000e620008000a00 */
[----:B------:R-:W2:Y:S01]  /*0190*/  LDC.64 R2, c[0x4][R2] ;  /* 0x0100000002027b82 */ /* 0x000ea20000000a00 */
[----:B------:R-:W-:Y:S01]  /*01a0*/  IMAD.MOV.U32 R12, RZ, RZ, 0x1 ;  /* 0x00000001ff0c7424 */ /* 0x000fe200078e00ff */
[----:B------:R-:W3:Y:S01]  /*01b0*/  LDCU.64 UR8, c[0x4][0x20] ;  /* 0x01000400ff0877ac */ /* 0x000ee20008000a00 */
[----:B0-----:R-:W-:Y:S02]  /*01c0*/  IMAD.U32 R4, RZ, RZ, UR4 ;  /* 0x00000004ff047e24 */ /* 0x001fe4000f8e00ff */
[----:B------:R-:W-:Y:S01]  /*01d0*/  IMAD.U32 R5, RZ, RZ, UR5 ;  /* 0x00000005ff057e24 */ /* 0x000fe2000f8e00ff */
[----:B-1----:R-:W-:Y:S01]  /*01e0*/  MOV R6, UR6 ;  /* 0x0000000600067c02 */ /* 0x002fe20008000f00 */
[----:B------:R-:W-:-:S02]  /*01f0*/  IMAD.U32 R7, RZ, RZ, UR7 ;  /* 0x00000007ff077e24 */ /* 0x000fc4000f8e00ff */
[----:B---3--:R-:W-:Y:S01]  /*0200*/  IMAD.U32 R10, RZ, RZ, UR8 ;  /* 0x00000008ff0a7e24 */ /* 0x008fe2000f8e00ff */
[----:B------:R-:W-:-:S07]  /*0210*/  MOV R11, UR9 ;  /* 0x00000009000b7c02 */ /* 0x000fce0008000f00 */
[----:B------:R-:W-:-:S07]  /*0220*/  LEPC R20, `(.L_x_0) ;  /* 0x000000001014794e */ /* 0x000fce0000000000 */
[----:B--2---:R-:W-:Y:S05]  /*0230*/  CALL.ABS.NOINC R2 ;  /* 0x0000000002007343 */ /* 0x004fea0003c00000 */
.L_x_0:
[----:B------:R-:W-:Y:S05]  /*0240*/  WARPSYNC.ALL ;  /* 0x0000000000007948 */ /* 0x000fea0003800000 */
[----:B------:R-:W-:Y:S01]  /*0250*/  BAR.SYNC.DEFER_BLOCKING 0x0 ;  /* 0x0000000000007b1d */ /* 0x000fe20000010000 */
[----:B------:R-:W-:-:S13]  /*0260*/  ISETP.NE.AND P0, PT, R18, RZ, PT ;  /* 0x000000ff1200720c */ /* 0x000fda0003f05270 */
[----:B------:R-:W-:Y:S05]  /*0270*/  @P0 EXIT ;  /* 0x000000000000094d */ /* 0x000fea0003800000 */
[----:B0-----:R-:W0:Y:S01]  /*0280*/  LDC.64 R2, c[0x0][0x380] ;  /* 0x0000e000ff027b82 */ /* 0x001e220000000a00 */
[----:B------:R-:W-:Y:S01]  /*0290*/  MOV R0, 0x0 ;  /* 0x0000000000007802 */ /* 0x000fe20000000f00 */
[----:B------:R-:W1:Y:S01]  /*02a0*/  LDCU.64 UR4, c[0x4][0x48] ;  /* 0x01000900ff0477ac */ /* 0x000e620008000a00 */
[----:B0-----:R-:W2:Y:S04]  /*02b0*/  LDG.E.U16 R8, desc[UR36][R2.64] ;  /* 0x0000002402087981 */ /* 0x001ea8000c1e1500 */
[----:B------:R-:W3:Y:S01]  /*02c0*/  LDG.E.U16 R10, desc[UR36][R2.64+0x1e] ;  /* 0x00001e24020a7981 */ /* 0x000ee2000c1e1500 */
[----:B------:R0:W4:Y:S01]  /*02d0*/  LDC.64 R12, c[0x4][R0] ;  /* 0x01000000000c7b82 */ /* 0x0001220000000a00 */
[----:B-1----:R-:W-:Y:S01]  /*02e0*/  IMAD.U32 R4, RZ, RZ, UR4 ;  /* 0x00000004ff047e24 */ /* 0x002fe2000f8e00ff */
[----:B------:R-:W-:Y:S01]  /*02f0*/  MOV R5, UR5 ;  /* 0x0000000500057c02 */ /* 0x000fe20008000f00 */
[----:B------:R-:W-:Y:S01]  /*0300*/  IMAD.MOV.U32 R6, RZ, RZ, R16 ;  /* 0x000000ffff067224 */ /* 0x000fe200078e0010 */
[----:B------:R-:W-:Y:S01]  /*0310*/  MOV R7, R17 ;  /* 0x0000001100077202 */ /* 0x000fe20000000f00 */
[----:B--2---:R-:W-:-:S02]  /*0320*/  HADD2.F32 R8, -RZ, R8.H0_H0 ;  /* 0x20000008ff087230 */ /* 0x004fc40000004100 */
[----:B---3--:R-:W-:-:S04]  /*0330*/  HADD2.F32 R10, -RZ, R10.H0_H0 ;  /* 0x2000000aff0a7230 */ /* 0x008fc80000004100 */
[----:B------:R-:W-:Y:S08]  /*0340*/  F2F.F64.F32 R8, R8 ;  /* 0x0000000800087310 */ /* 0x000ff00000201800 */
[----:B------:R-:W1:Y:S02]  /*0350*/  F2F.F64.F32 R10, R10 ;  /* 0x0000000a000a7310 */ /* 0x000e640000201800 */
[----:B-1--4-:R0:W-:Y:S02]  /*0360*/  STL.128 [R1], R8 ;  /* 0x0000000801007387 */ /* 0x0121e40000100c00 */
[----:B------:R-:W-:-:S07]  /*0370*/  LEPC R20, `(.L_x_1) ;  /* 0x000000001014794e */ /* 0x000fce0000000000 */
[----:B0-----:R-:W-:Y:S05]  /*0380*/  CALL.ABS.NOINC R12 ;  /* 0x000000000c007343 */ /* 0x001fea0003c00000 */
.L_x_1:
[----:B------:R-:W-:Y:S05]  /*0390*/  EXIT ;  /* 0x000000000000794d */ /* 0x000fea0003800000 */
.L_x_2:
[----:B------:R-:W-:-:S00]  /*03a0*/  BRA `(.L_x_2) ;  /* 0xfffffffc00fc7947 */ /* 0x000fc0000383ffff */
[----:B------:R-:W-:-:S00]  /*03b0*/  NOP ;  /* 0x0000000000007918 */ /* 0x000fc00000000000 */
        /* <DEDUP_REMOVED lines=12> */
.L_x_8:


//--------------------- .text._Z12wmma_examplePK6__halfPfi --------------------------
	.section	.text._Z12wmma_examplePK6__halfPfi,"ax",@progbits
	.align	128
        .global         _Z12wmma_examplePK6__halfPfi
        .type           _Z12wmma_examplePK6__halfPfi,@function
        .size           _Z12wmma_examplePK6__halfPfi,(.L_x_9 - _Z12wmma_examplePK6__halfPfi)
        .other          _Z12wmma_examplePK6__halfPfi,@"STO_CUDA_ENTRY STV_DEFAULT"
_Z12wmma_examplePK6__halfPfi:
.text._Z12wmma_examplePK6__halfPfi:
[----:B------:R-:W0:Y:S01]  /*0000*/  LDC R1, c[0x0][0x37c] ;  /* 0x0000df00ff017b82 */ /* 0x000e220000000800 */
[----:B------:R-:W1:Y:S02]  /*0010*/  LDCU UR4, c[0x0][0x390] ;  /* 0x00007200ff0477ac */ /* 0x000e640008000800 */
[----:B-1----:R-:W-:-:S09]  /*0020*/  UISETP.NE.AND UP0, UPT, UR4, 0x10, UPT ;  /* 0x000000100400788c */ /* 0x002fd2000bf05270 */
[----:B------:R-:W-:Y:S05]  /*0030*/  BRA.U !UP0, `(.L_x_3) ;  /* 0x0000000108407547 */ /* 0x000fea000b800000 */
[----:B------:R-:W-:Y:S01]  /*0040*/  MOV R0, 0x8 ;  /* 0x0000000800007802 */ /* 0x000fe20000000f00 */
[----:B------:R-:W1:Y:S01]  /*0050*/  LDCU.64 UR4, c[0x4][0x28] ;  /* 0x01000500ff0477ac */ /* 0x000e620008000a00 */
[----:B------:R-:W-:Y:S02]  /*0060*/  IMAD.MOV.U32 R8, RZ, RZ, 0x1a ;  /* 0x0000001aff087424 */ /* 0x000fe400078e00ff */
[----:B------:R2:W3:Y:S01]  /*0070*/  LDC.64 R2, c[0x4][R0] ;  /* 0x0100000000027b82 */ /* 0x0004e20000000a00 */
[----:B------:R-:W4:Y:S01]  /*0080*/  LDCU.64 UR6, c[0x4][0x30] ;  /* 0x01000600ff0677ac */ /* 0x000f220008000a00 */
[----:B------:R-:W-:Y:S02]  /*0090*/  IMAD.MOV.U32 R12, RZ, RZ, 0x1 ;  /* 0x00000001ff0c7424 */ /* 0x000fe400078e00ff */
[----:B------:R-:W-:Y:S01]  /*00a0*/  IMAD.MOV.U32 R13, RZ, RZ, RZ ;  /* 0x000000ffff0d7224 */ /* 0x000fe200078e00ff */
[----:B------:R-:W5:Y:S01]  /*00b0*/  LDCU.64 UR8, c[0x4][0x18] ;  /* 0x01000300ff0877ac */ /* 0x000f620008000a00 */
[----:B-1----:R-:W-:-:S02]  /*00c0*/  IMAD.U32 R4, RZ, RZ, UR4 ;  /* 0x00000004ff047e24 */ /* 0x002fc4000f8e00ff */
[----:B------:R-:W-:Y:S02]  /*00d0*/  IMAD.U32 R5, RZ, RZ, UR5 ;  /* 0x00000005ff057e24 */ /* 0x000fe4000f8e00ff */
[----:B----4-:R-:W-:Y:S02]  /*00e0*/  IMAD.U32 R6, RZ, RZ, UR6 ;  /* 0x00000006ff067e24 */ /* 0x010fe4000f8e00ff */
[----:B------:R-:W-:Y:S02]  /*00f0*/  IMAD.U32 R7, RZ, RZ, UR7 ;  /* 0x00000007ff077e24 */ /* 0x000fe4000f8e00ff */
[----:B-----5:R-:W-:Y:S02]  /*0100*/  IMAD.U32 R10, RZ, RZ, UR8 ;  /* 0x00000008ff0a7e24 */ /* 0x020fe4000f8e00ff */
[----:B--2---:R-:W-:-:S07]  /*0110*/  IMAD.U32 R11, RZ, RZ, UR9 ;  /* 0x00000009ff0b7e24 */ /* 0x004fce000f8e00ff */
[----:B------:R-:W-:-:S07]  /*0120*/  LEPC R20, `(.L_x_3) ;  /* 0x000000001014794e */ /* 0x000fce0000000000 */
[----:B0--3--:R-:W-:Y:S05]  /*0130*/  CALL.ABS.NOINC R2 ;  /* 0x0000000002007343 */ /* 0x009fea0003c00000 */
.L_x_3:
[----:B------:R-:W1:Y:S01]  /*0140*/  S2R R5, SR_TID.X ;  /* 0x0000000000057919 */ /* 0x000e620000002100 */
[----:B------:R-:W1:Y:S01]  /*0150*/  LDCU UR4, c[0x0][0x390] ;  /* 0x00007200ff0477ac */ /* 0x000e620008000800 */
[----:B------:R-:W2:Y:S01]  /*0160*/  LDC.64 R16, c[0x0][0x358] ;  /* 0x0000d600ff107b82 */ /* 0x000ea20000000a00 */
[----:B------:R-:W-:Y:S01]  /*0170*/  BSSY.RECONVERGENT B6, `(.L_x_4) ;  /* 0x000001d000067945 */ /* 0x000fe20003800200 */
[----:B-1----:R-:W-:-:S13]  /*0180*/  ISETP.GE.U32.AND P0, PT, R5, UR4, PT ;  /* 0x0000000405007c0c */ /* 0x002fda000bf06070 */
[----:B------:R-:W-:Y:S05]  /*0190*/  @P0 BRA `(.L_x_5) ;  /* 0x0000000000680947 */ /* 0x000fea0003800000 */
[----:B------:R-:W-:Y:S01]  /*01a0*/  IMAD.SHL.U32 R0, R5, 0x4, RZ ;  /* 0x0000000405007824 */ /* 0x000fe200078e00ff */
[----:B------:R-:W1:Y:S01]  /*01b0*/  LDC.64 R2, c[0x4][0x10] ;  /* 0x01000400ff027b82 */ /* 0x000e620000000a00 */
[----:B--2---:R-:W-:Y:S02]  /*01c0*/  R2UR UR4, R16 ;  /* 0x00000000100472ca */ /* 0x004fe400000e0000 */
[----:B------:R-:W-:-:S05]  /*01d0*/  R2UR UR5, R17 ;  /* 0x00000000110572ca */ /* 0x000fca00000e0000 */
[----:B------:R-:W2:Y:S01]  /*01e0*/  LDC R0, c[0x3][R0] ;  /* 0x00c0000000007b82 */ /* 0x000ea20000000800 */
[----:B-1----:R-:W-:Y:S01]  /*01f0*/  IMAD.WIDE.U32 R2, R5, 0x2, R2 ;  /* 0x0000000205027825 */ /* 0x002fe200078e0002 */
[----:B--2---:R-:W-:Y:S02]  /*0200*/  FSETP.NEU.AND P0, PT, R0, 2, PT ;  /* 0x400000000000780b */ /* 0x004fe40003f0d000 */
[----:B------:R-:W-:-:S05]  /*0210*/  F2FP.F16.F32.PACK_AB R4, RZ, R0 ;  /* 0x00000000ff04723e */ /* 0x000fca00000000ff */
[----:B------:R1:W-:Y:S06]  /*0220*/  STG.E.U16 desc[UR4][R2.64], R4 ;  /* 0x0000000402007986 */ /* 0x0003ec000c101504 */
[----:B------:R-:W-:Y:S05]  /*0230*/  @!P0 BRA `(.L_x_5) ;  /* 0x0000000000408947 */ /* 0x000fea0003800000 */
[----:B------:R-:W-:Y:S01]  /*0240*/  MOV R0, 0x8 ;  /* 0x0000000800007802 */ /* 0x000fe20000000f00 */
[----:B------:R-:W2:Y:S01]  /*0250*/  LDCU.64 UR4, c[0x4][0x38] ;  /* 0x01000700ff0477ac */ /* 0x000ea20008000a00 */
[----:B------:R-:W-:Y:S02]  /*0260*/  IMAD.MOV.U32 R8, RZ, RZ, 0x1d ;  /* 0x0000001dff087424 */ /* 0x000fe400078e00ff */
[----:B-1----:R1:W3:Y:S01]  /*0270*/  LDC.64 R2, c[0x4][R0] ;  /* 0x0100000000027b82 */ /* 0x0022e20000000a00 */
[----:B------:R-:W4:Y:S01]  /*0280*/  LDCU.64 UR6, c[0x4][0x30] ;  /* 0x01000600ff0677ac */ /* 0x000f220008000a00 */
[----:B------:R-:W-:Y:S02]  /*0290*/  IMAD.MOV.U32 R12, RZ, RZ, 0x1 ;  /* 0x00000001ff0c7424 */ /* 0x000fe400078e00ff */
[----:B------:R-:W-:Y:S01]  /*02a0*/  IMAD.MOV.U32 R13, RZ, RZ, RZ ;  /* 0x000000ffff0d7224 */ /* 0x000fe200078e00ff */
[----:B------:R-:W5:Y:S01]  /*02b0*/  LDCU.64 UR8, c[0x4][0x18] ;  /* 0x01000300ff0877ac */ /* 0x000f620008000a00 */
[----:B--2---:R-:W-:-:S02]  /*02c0*/  IMAD.U32 R4, RZ, RZ, UR4 ;  /* 0x00000004ff047e24 */ /* 0x004fc4000f8e00ff */
[----:B------:R-:W-:Y:S02]  /*02d0*/  IMAD.U32 R5, RZ, RZ, UR5 ;  /* 0x00000005ff057e24 */ /* 0x000fe4000f8e00ff */
[----:B----4-:R-:W-:Y:S02]  /*02e0*/  IMAD.U32 R6, RZ, RZ, UR6 ;  /* 0x00000006ff067e24 */ /* 0x010fe4000f8e00ff */
[----:B------:R-:W-:Y:S02]  /*02f0*/  IMAD.U32 R7, RZ, RZ, UR7 ;  /* 0x00000007ff077e24 */ /* 0x000fe4000f8e00ff */
[----:B-----5:R-:W-:Y:S02]  /*0300*/  IMAD.U32 R10, RZ, RZ, UR8 ;  /* 0x00000008ff0a7e24 */ /* 0x020fe4000f8e00ff */
[----:B-1----:R-:W-:-:S07]  /*0310*/  IMAD.U32 R11, RZ, RZ, UR9 ;  /* 0x00000009ff0b7e24 */ /* 0x002fce000f8e00ff */
[----:B------:R-:W-:-:S07]  /*0320*/  LEPC R20, `(.L_x_5) ;  /* 0x000000001014794e */ /* 0x000fce0000000000 */
[----:B0--3--:R-:W-:Y:S05]  /*0330*/  CALL.ABS.NOINC R2 ;  /* 0x0000000002007343 */ /* 0x009fea0003c00000 */
.L_x_5:
[----:B------:R-:W-:Y:S05]  /*0340*/  BSYNC.RECONVERGENT B6 ;  /* 0x0000000000067941 */ /* 0x000fea0003800200 */
.L_x_4:
[----:B------:R-:W1:Y:S01]  /*0350*/  S2R R0, SR_LANEID ;  /* 0x0000000000007919 */ /* 0x000e620000000000 */
[----:B------:R-:W-:Y:S05]  /*0360*/  WARPSYNC.ALL ;  /* 0x0000000000007948 */ /* 0x000fea0003800000 */
[----:B------:R-:W3:Y:S01]  /*0370*/  LDCU.128 UR4, c[0x0][0x380] ;  /* 0x00007000ff0477ac */ /* 0x000ee20008000c00 */
[----:B------:R-:W-:Y:S01]  /*0380*/  IMAD.MOV.U32 R5, RZ, RZ, RZ ;  /* 0x000000ffff057224 */ /* 0x000fe200078e00ff */
[----:B--2---:R-:W-:Y:S02]  /*0390*/  R2UR UR8, R16 ;  /* 0x00000000100872ca */ /* 0x004fe400000e0000 */
[----:B------:R-:W-:-:S02]  /*03a0*/  R2UR UR9, R17 ;  /* 0x00000000110972ca */ /* 0x000fc400000e0000 */
[C---:B------:R-:W-:Y:S02]  /*03b0*/  R2UR UR10, R16.reuse ;  /* 0x00000000100a72ca */ /* 0x040fe400000e0000 */
[C---:B------:R-:W-:Y:S02]  /*03c0*/  R2UR UR11, R17.reuse ;  /* 0x00000000110b72ca */ /* 0x040fe400000e0000 */
[C---:B------:R-:W-:Y:S02]  /*03d0*/  R2UR UR12, R16.reuse ;  /* 0x00000000100c72ca */ /* 0x040fe400000e0000 */
[C---:B------:R-:W-:Y:S02]  /*03e0*/  R2UR UR13, R17.reuse ;  /* 0x00000000110d72ca */ /* 0x040fe400000e0000 */
[----:B------:R-:W-:Y:S02]  /*03f0*/  R2UR UR14, R16 ;  /* 0x00000000100e72ca */ /* 0x000fe400000e0000 */
[----:B------:R-:W-:-:S02]  /*0400*/  R2UR UR15, R17 ;  /* 0x00000000110f72ca */ /* 0x000fc400000e0000 */
[----:B-1----:R-:W-:Y:S02]  /*0410*/  LOP3.LUT R4, R0, 0x3, RZ, 0xc0, !PT ;  /* 0x0000000300047812 */ /* 0x002fe400078ec0ff */
[----:B------:R-:W-:-:S05]  /*0420*/  SHF.R.U32.HI R2, RZ, 0x2, R0 ;  /* 0x00000002ff027819 */ /* 0x000fca0000011600 */
[----:B------:R-:W-:-:S03]  /*0430*/  IMAD.WIDE.U32 R4, R2, 0x2, R4 ;  /* 0x0000000202047825 */ /* 0x000fc600078e0004 */
[----:B---3--:R-:W-:-:S04]  /*0440*/  LEA R6, P0, R4, UR4, 0x2 ;  /* 0x0000000404067c11 */ /* 0x008fc8000f8010ff */
[C---:B------:R-:W-:Y:S01]  /*0450*/  LEA.HI.X R7, R4.reuse, UR5, R5, 0x2, P0 ;  /* 0x0000000504077c11 */ /* 0x040fe200080f1405 */
[----:B------:R-:W-:Y:S06]  /*0460*/  BAR.SYNC.DEFER_BLOCKING 0x0 ;  /* 0x0000000000007b1d */ /* 0x000fec0000010000 */
[----:B------:R-:W1:Y:S01]  /*0470*/  LDCU.64 UR4, c[0x4][0x10] ;  /* 0x01000200ff0477ac */ /* 0x000e620008000a00 */
[----:B------:R-:W2:Y:S04]  /*0480*/  LDG.E R8, desc[UR8][R6.64] ;  /* 0x0000000806087981 */ /* 0x000ea8000c1e1900 */
[----:B------:R-:W3:Y:S04]  /*0490*/  LDG.E R9, desc[UR10][R6.64+0x10] ;  /* 0x0000100a06097981 */ /* 0x000ee8000c1e1900 */
[----:B------:R-:W4:Y:S04]  /*04a0*/  LDG.E R10, desc[UR12][R6.64+0x40] ;  /* 0x0000400c060a7981 */ /* 0x000f28000c1e1900 */
[----:B------:R-:W5:Y:S01]  /*04b0*/  LDG.E R11, desc[UR14][R6.64+0x50] ;  /* 0x0000500e060b7981 */ /* 0x000f62000c1e1900 */
[----:B-1----:R-:W-:-:S02]  /*04c0*/  LEA R14, P0, R4, UR4, 0x2 ;  /* 0x00000004040e7c11 */ /* 0x002fc4000f8010ff */
[----:B------:R-:W-:Y:S02]  /*04d0*/  R2UR UR8, R16 ;  /* 0x00000000100872ca */ /* 0x000fe400000e0000 */
[----:B------:R-:W-:Y:S02]  /*04e0*/  LEA.HI.X R15, R4, UR5, R5, 0x2, P0 ;  /* 0x00000005040f7c11 */ /* 0x000fe400080f1405 */
[C---:B------:R-:W-:Y:S02]  /*04f0*/  R2UR UR9, R17.reuse ;  /* 0x00000000110972ca */ /* 0x040fe400000e0000 */
[C---:B------:R-:W-:Y:S02]  /*0500*/  R2UR UR10, R16.reuse ;  /* 0x00000000100a72ca */ /* 0x040fe400000e0000 */
[----:B------:R-:W-:Y:S02]  /*0510*/  R2UR UR11, R17 ;  /* 0x00000000110b72ca */ /* 0x000fe400000e0000 */
[----:B------:R-:W-:-:S02]  /*0520*/  R2UR UR4, R16 ;  /* 0x00000000100472ca */ /* 0x000fc400000e0000 */
[C---:B------:R-:W-:Y:S02]  /*0530*/  R2UR UR5, R17.reuse ;  /* 0x00000000110572ca */ /* 0x040fe400000e0000 */
[----:B------:R-:W-:Y:S02]  /*0540*/  R2UR UR12, R16 ;  /* 0x00000000100c72ca */ /* 0x000fe400000e0000 */
[C---:B------:R-:W-:Y:S01]  /*0550*/  R2UR UR13, R17.reuse ;  /* 0x00000000110d72ca */ /* 0x040fe200000e0000 */
[----:B------:R-:W5:Y:S04]  /*0560*/  LDG.E R4, desc[UR8][R14.64] ;  /* 0x000000080e047981 */ /* 0x000f68000c1e1900 */
[----:B------:R-:W5:Y:S04]  /*0570*/  LDG.E R5, desc[UR10][R14.64+0x10] ;  /* 0x0000100a0e057981 */ /* 0x000f68000c1e1900 */
[----:B------:R-:W5:Y:S04]  /*0580*/  LDG.E R12, desc[UR4][R14.64+0x40] ;  /* 0x000040040e0c7981 */ /* 0x000f68000c1e1900 */
[----:B------:R-:W5:Y:S01]  /*0590*/  LDG.E R13, desc[UR12][R14.64+0x50] ;  /* 0x0000500c0e0d7981 */ /* 0x000f62000c1e1900 */
[----:B------:R-:W-:Y:S01]  /*05a0*/  IMAD.SHL.U32 R19, R0, 0x2, RZ ;  /* 0x0000000200137824 */ /* 0x000fe200078e00ff */
[----:B------:R-:W-:Y:S01]  /*05b0*/  R2UR UR4, R16 ;  /* 0x00000000100472ca */ /* 0x000fe200000e0000 */
[----:B------:R-:W-:Y:S01]  /*05c0*/  IMAD.MOV.U32 R3, RZ, RZ, RZ ;  /* 0x000000ffff037224 */ /* 0x000fe200078e00ff */
[----:B------:R-:W-:-:S02]  /*05d0*/  R2UR UR5, R17 ;  /* 0x00000000110572ca */ /* 0x000fc400000e0000 */
[----:B------:R-:W-:Y:S02]  /*05e0*/  LOP3.LUT R19, R19, 0x6, RZ, 0xe2, !PT ;  /* 0x0000000613137812 */ /* 0x000fe400078ee2ff */
[C---:B------:R-:W-:Y:S02]  /*05f0*/  R2UR UR8, R16.reuse ;  /* 0x00000000100872ca */ /* 0x040fe400000e0000 */
[----:B------:R-:W-:Y:S01]  /*0600*/  R2UR UR9, R17 ;  /* 0x00000000110972ca */ /* 0x000fe200000e0000 */
[----:B------:R-:W-:Y:S01]  /*0610*/  IMAD.WIDE.U32 R2, R19, 0x4, R2 ;  /* 0x0000000413027825 */ /* 0x000fe200078e0002 */
[C---:B------:R-:W-:Y:S02]  /*0620*/  R2UR UR10, R16.reuse ;  /* 0x00000000100a72ca */ /* 0x040fe400000e0000 */
[----:B------:R-:W-:Y:S02]  /*0630*/  R2UR UR11, R17 ;  /* 0x00000000110b72ca */ /* 0x000fe400000e0000 */
[----:B------:R-:W-:-:S02]  /*0640*/  R2UR UR12, R16 ;  /* 0x00000000100c72ca */ /* 0x000fc400000e0000 */
[C---:B------:R-:W-:Y:S02]  /*0650*/  R2UR UR13, R17.reuse ;  /* 0x00000000110d72ca */ /* 0x040fe400000e0000 */
[C---:B------:R-:W-:Y:S02]  /*0660*/  R2UR UR14, R16.reuse ;  /* 0x00000000100e72ca */ /* 0x040fe400000e0000 */
[C---:B------:R-:W-:Y:S02]  /*0670*/  R2UR UR15, R17.reuse ;  /* 0x00000000110f72ca */ /* 0x040fe400000e0000 */
[C---:B------:R-:W-:Y:S02]  /*0680*/  R2UR UR16, R16.reuse ;  /* 0x00000000101072ca */ /* 0x040fe400000e0000 */
[----:B------:R-:W-:Y:S02]  /*0690*/  R2UR UR17, R17 ;  /* 0x00000000111172ca */ /* 0x000fe400000e0000 */
[----:B------:R-:W-:-:S02]  /*06a0*/  R2UR UR18, R16 ;  /* 0x00000000101272ca */ /* 0x000fc400000e0000 */
[C---:B------:R-:W-:Y:S02]  /*06b0*/  R2UR UR19, R17.reuse ;  /* 0x00000000111372ca */ /* 0x040fe400000e0000 */
[----:B------:R-:W-:Y:S02]  /*06c0*/  R2UR UR20, R16 ;  /* 0x00000000101472ca */ /* 0x000fe400000e0000 */
[----:B------:R-:W-:Y:S01]  /*06d0*/  R2UR UR21, R17 ;  /* 0x00000000111572ca */ /* 0x000fe200000e0000 */
[----:B--2---:R-:W-:Y:S04]  /*06e0*/  MOVM.16.MT88 R8, R8 ;  /* 0x000000000808723a */ /* 0x004fe80000000000 */
[----:B---3--:R-:W-:Y:S04]  /*06f0*/  MOVM.16.MT88 R9, R9 ;  /* 0x000000000909723a */ /* 0x008fe80000000000 */
[----:B----4-:R-:W-:Y:S04]  /*0700*/  MOVM.16.MT88 R10, R10 ;  /* 0x000000000a0a723a */ /* 0x010fe80000000000 */
[----:B-----5:R-:W1:Y:S02]  /*0710*/  MOVM.16.MT88 R11, R11 ;  /* 0x000000000b0b723a */ /* 0x020e640000000000 */
[C---:B-1----:R-:W-:Y:S08]  /*0720*/  HMMA.16816.F32 R4, R8.reuse, R4, RZ ;  /* 0x000000040804723c */ /* 0x042ff000000018ff */
[----:B------:R-:W-:Y:S01]  /*0730*/  HMMA.16816.F32 R20, R8, R12, RZ ;  /* 0x0000000c0814723c */ /* 0x000fe200000018ff */
[----:B------:R-:W-:-:S04]  /*0740*/  LEA R8, P0, R2, UR6, 0x2 ;  /* 0x0000000602087c11 */ /* 0x000fc8000f8010ff */
[----:B------:R-:W-:-:S06]  /*0750*/  LEA.HI.X R9, R2, UR7, R3, 0x2, P0 ;  /* 0x0000000702097c11 */ /* 0x000fcc00080f1403 */
[----:B------:R-:W-:Y:S04]  /*0760*/  STG.E desc[UR4][R8.64], R4 ;  /* 0x0000000408007986 */ /* 0x000fe8000c101904 */
[----:B------:R-:W-:Y:S04]  /*0770*/  STG.E desc[UR8][R8.64+0x10], R5 ;  /* 0x0000100508007986 */ /* 0x000fe8000c101908 */
[----:B------:R-:W-:Y:S04]  /*0780*/  STG.E desc[UR10][R8.64+0x20], R6 ;  /* 0x0000200608007986 */ /* 0x000fe8000c10190a */
[----:B------:R-:W-:Y:S04]  /*0790*/  STG.E desc[UR12][R8.64+0x30], R7 ;  /* 0x0000300708007986 */ /* 0x000fe8000c10190c */
[----:B------:R-:W-:Y:S04]  /*07a0*/  STG.E desc[UR14][R8.64+0x80], R20 ;  /* 0x0000801408007986 */ /* 0x000fe8000c10190e */
[----:B------:R-:W-:Y:S04]  /*07b0*/  STG.E desc[UR16][R8.64+0x90], R21 ;  /* 0x0000901508007986 */ /* 0x000fe8000c101910 */
[----:B------:R-:W-:Y:S04]  /*07c0*/  STG.E desc[UR18][R8.64+0xa0], R22 ;  /* 0x0000a01608007986 */ /* 0x000fe8000c101912 */
[----:B------:R-:W-:Y:S01]  /*07d0*/  STG.E desc[UR20][R8.64+0xb0], R23 ;  /* 0x0000b01708007986 */ /* 0x000fe2000c101914 */
[----:B------:R-:W-:Y:S05]  /*07e0*/  EXIT ;  /* 0x000000000000794d */ /* 0x000fea0003800000 */
.L_x_6:
        /* <DEDUP_REMOVED lines=9> */
.L_x_9:


//--------------------- .text._Z17convertFp32ToFp16P6__halfPKfi --------------------------
	.section	.text._Z17convertFp32ToFp16P6__halfPKfi,"ax",@progbits
	.align	128
        .global         _Z17convertFp32ToFp16P6__halfPKfi
        .type           _Z17convertFp32ToFp16P6__halfPKfi,@function
        .size           _Z17convertFp32ToFp16P6__halfPKfi,(.L_x_10 - _Z17convertFp32ToFp16P6__halfPKfi)
        .other          _Z17convertFp32ToFp16P6__halfPKfi,@"STO_CUDA_ENTRY STV_DEFAULT"
_Z17convertFp32ToFp16P6__halfPKfi:
.text._Z17convertFp32ToFp16P6__halfPKfi:
[----:B------:R-:W-:Y:S01]  /*0000*/  LDC R1, c[0x0][0x37c] ;  /* 0x0000df00ff017b82 */ /* 0x000fe20000000800 */
[----:B------:R-:W0:Y:S01]  /*0010*/  S2R R7, SR_CTAID.X ;  /* 0x0000000000077919 */ /* 0x000e220000002500 */
[----:B------:R-:W0:Y:S01]  /*0020*/  LDCU UR4, c[0x0][0x360] ;  /* 0x00006c00ff0477ac */ /* 0x000e220008000800 */
[----:B------:R-:W0:Y:S01]  /*0030*/  S2R R0, SR_TID.X ;  /* 0x0000000000007919 */ /* 0x000e220000002100 */
[----:B------:R-:W1:Y:S01]  /*0040*/  LDCU UR5, c[0x0][0x390] ;  /* 0x00007200ff0577ac */ /* 0x000e620008000800 */
[----:B0-----:R-:W-:-:S05]  /*0050*/  IMAD R7, R7, UR4, R0 ;  /* 0x0000000407077c24 */ /* 0x001fca000f8e0200 */
[----:B-1----:R-:W-:-:S13]  /*0060*/  ISETP.GE.AND P0, PT, R7, UR5, PT ;  /* 0x0000000507007c0c */ /* 0x002fda000bf06270 */
[----:B------:R-:W-:Y:S05]  /*0070*/  @P0 EXIT ;  /* 0x000000000000094d */ /* 0x000fea0003800000 */
[----:B------:R-:W0:Y:S01]  /*0080*/  LDC.64 R4, c[0x0][0x388] ;  /* 0x0000e200ff047b82 */ /* 0x000e220000000a00 */
[----:B------:R-:W1:Y:S07]  /*0090*/  LDCU.64 UR4, c[0x0][0x358] ;  /* 0x00006b00ff0477ac */ /* 0x000e6e0008000a00 */
[----:B------:R-:W2:Y:S01]  /*00a0*/  LDC.64 R2, c[0x0][0x380] ;  /* 0x0000e000ff027b82 */ /* 0x000ea20000000a00 */
[----:B0-----:R-:W-:-:S06]  /*00b0*/  IMAD.WIDE R4, R7, 0x4, R4 ;  /* 0x0000000407047825 */ /* 0x001fcc00078e0204 */
[----:B-1----:R-:W3:Y:S01]  /*00c0*/  LDG.E R4, desc[UR4][R4.64] ;  /* 0x0000000404047981 */ /* 0x002ee2000c1e1900 */
[----:B--2---:R-:W-:Y:S01]  /*00d0*/  IMAD.WIDE R2, R7, 0x2, R2 ;  /* 0x0000000207027825 */ /* 0x004fe200078e0202 */
[----:B---3--:R-:W-:-:S05]  /*00e0*/  F2FP.F16.F32.PACK_AB R0, RZ, R4 ;  /* 0x00000004ff00723e */ /* 0x008fca00000000ff */
[----:B------:R-:W-:Y:S01]  /*00f0*/  STG.E.U16 desc[UR4][R2.64], R0 ;  /* 0x0000000002007986 */ /* 0x000fe2000c101504 */
[----:B------:R-:W-:Y:S05]  /*0100*/  EXIT ;  /* 0x000000000000794d */ /* 0x000fea0003800000 */
.L_x_7:
        /* <DEDUP_REMOVED lines=15> */
.L_x_10:


//--------------------- .nv.global.init           --------------------------
	.section	.nv.global.init,"aw",@progbits
.nv.global.init:
	.type		$str,@object
	.size		$str,($str$4 - $str)
$str:
        /*0000*/ 	.byte	0x73, 0x69, 0x7a, 0x65, 0x3d, 0x3d, 0x31, 0x36, 0x00
	.type		$str$4,@object
	.size		$str$4,($str$3 - $str$4)
$str$4:
        /*0009*/ 	.byte	0x66, 0x69, 0x6c, 0x6c, 0x20, 0x25, 0x66, 0x20, 0x25, 0x66, 0x0a, 0x00
	.type		$str$3,@object
	.size		$str$3,(__unnamed_2 - $str$3)
$str$3:
        /*0015*/ 	.byte	0x69, 0x6e, 0x5b, 0x74, 0x68, 0x72, 0x65, 0x61, 0x64, 0x49, 0x64, 0x78, 0x2e, 0x78, 0x5d, 0x3e
        /*0025*/ 	.byte	0x68, 0x61, 0x6c, 0x66, 0x28, 0x30, 0x29, 0x00
	.type		__unnamed_2,@object
	.size		__unnamed_2,($str$1 - __unnamed_2)
__unnamed_2:
        /*002d*/ 	.byte	0x76, 0x6f, 0x69, 0x64, 0x20, 0x66, 0x69, 0x6c, 0x6c, 0x28, 0x5f, 0x5f, 0x68, 0x61, 0x6c, 0x66
        /*003d*/ 	.byte	0x20, 0x2a, 0x2c, 0x20, 0x69, 0x6e, 0x74, 0x29, 0x00
	.type		$str$1,@object
	.size		$str$1,($str$2 - $str$1)
$str$1:
        /*0046*/ 	.byte	0x2f, 0x74, 0x6d, 0x70, 0x2f, 0x73, 0x61, 0x73, 0x73, 0x5f, 0x63, 0x75, 0x5f, 0x74, 0x75, 0x38
        /*0056*/ 	.byte	0x6a, 0x64, 0x38, 0x39, 0x65, 0x2f, 0x6b, 0x2e, 0x63, 0x75, 0x00
	.type		$str$2,@object
	.size		$str$2,(__unnamed_1 - $str$2)
$str$2:
        /*0061*/ 	.byte	0x32, 0x2e, 0x66, 0x20, 0x3d, 0x3d, 0x20, 0x70, 0x61, 0x72, 0x30, 0x5f, 0x33, 0x32, 0x5b, 0x74
        /*0071*/ 	.byte	0x68, 0x72, 0x65, 0x61, 0x64, 0x49, 0x64, 0x78, 0x2e, 0x78, 0x5d, 0x00
	.type		__unnamed_1,@object
	.size		__unnamed_1,(.L_2 - __unnamed_1)
__unnamed_1:
        /*007d*/ 	.byte	0x76, 0x6f, 0x69, 0x64, 0x20, 0x77, 0x6d, 0x6d, 0x61, 0x5f, 0x65, 0x78, 0x61, 0x6d, 0x70, 0x6c
        /*008d*/ 	.byte	0x65, 0x28, 0x63, 0x6f, 0x6e, 0x73, 0x74, 0x20, 0x5f, 0x5f, 0x68, 0x61, 0x6c, 0x66, 0x20, 0x2a
        /*009d*/ 	.byte	0x2c, 0x20, 0x66, 0x6c, 0x6f, 0x61, 0x74, 0x20, 0x2a, 0x2c, 0x20, 0x69, 0x6e, 0x74, 0x29, 0x00
.L_2:


//--------------------- .nv.shared.reserved.0     --------------------------
	.section	.nv.shared.reserved.0,"aw",@nobits
	.weak		__nv_reservedSMEM_offset_0_alias
	.size		__nv_reservedSMEM_offset_0_alias, 0, 64
	.other		__nv_reservedSMEM_offset_0_alias,@"STO_CUDA_RESERVED_SHARED STV_DEFAULT"
__nv_reservedSMEM_offset_0_alias:
	.zero		0
	.zero		64


//--------------------- .nv.global                --------------------------
	.section	.nv.global,"aw",@nobits
	.align	2
.nv.global:
	.type		par0,@object
	.size		par0,(.L_1 - par0)
par0:
	.zero		32
.L_1:


//--------------------- .nv.constant0._Z4fillP6__halfi --------------------------
	.section	.nv.constant0._Z4fillP6__halfi,"a",@progbits
	.sectionflags	@""
	.align	4
.nv.constant0._Z4fillP6__halfi:
	.zero		908


//--------------------- .nv.constant0._Z12wmma_examplePK6__halfPfi --------------------------
	.section	.nv.constant0._Z12wmma_examplePK6__halfPfi,"a",@progbits
	.sectionflags	@""
	.align	4
.nv.constant0._Z12wmma_examplePK6__halfPfi:
	.zero		916


//--------------------- .nv.constant0._Z17convertFp32ToFp16P6__halfPKfi --------------------------
	.section	.nv.constant0._Z17convertFp32ToFp16P6__halfPKfi,"a",@progbits
	.sectionflags	@""
	.align	4
.nv.constant0._Z17convertFp32ToFp16P6__halfPKfi:
	.zero		916


//--------------------- SYMBOLS --------------------------

	.type		.nv.reservedSmem.offset0,@object
	.size		.nv.reservedSmem.offset0,0x4
	.type		vprintf,@function
	.type		__assertfail,@function
